//
// Generated by NVIDIA NVVM Compiler
//
// Compiler Build ID: CL-36424714
// Cuda compilation tools, release 13.0, V13.0.88
// Based on NVVM 20.0.0
//

.version 9.0
.target sm_100
.address_size 64

	// .globl	embedding_lookup_kernel

.visible .entry embedding_lookup_kernel(
	.param .u64 .ptr .align 1 embedding_lookup_kernel_param_0,
	.param .u64 .ptr .align 1 embedding_lookup_kernel_param_1,
	.param .u64 .ptr .align 1 embedding_lookup_kernel_param_2,
	.param .u32 embedding_lookup_kernel_param_3,
	.param .u32 embedding_lookup_kernel_param_4,
	.param .u32 embedding_lookup_kernel_param_5
)
{
	.reg .pred 	%p<2>;
	.reg .b32 	%r<18>;
	.reg .b32 	%f<2>;
	.reg .b64 	%rd<13>;

	ld.param.u64 	%rd1, [embedding_lookup_kernel_param_0];
	ld.param.u64 	%rd2, [embedding_lookup_kernel_param_1];
	ld.param.u64 	%rd3, [embedding_lookup_kernel_param_2];
	ld.param.u32 	%r3, [embedding_lookup_kernel_param_3];
	ld.param.u32 	%r4, [embedding_lookup_kernel_param_4];
	ld.param.u32 	%r5, [embedding_lookup_kernel_param_5];
	mov.u32 	%r6, %ctaid.x;
	mov.u32 	%r7, %ntid.x;
	mov.u32 	%r8, %tid.x;
	mad.lo.s32 	%r1, %r6, %r7, %r8;
	mul.lo.s32 	%r2, %r4, %r3;
	mul.lo.s32 	%r9, %r2, %r5;
	setp.ge.s32 	%p1, %r1, %r9;
	@%p1 bra 	$L__BB0_2;
	cvta.to.global.u64 	%rd4, %rd2;
	cvta.to.global.u64 	%rd5, %rd1;
	cvta.to.global.u64 	%rd6, %rd3;
	div.s32 	%r10, %r1, %r3;
	mul.lo.s32 	%r11, %r10, %r3;
	sub.s32 	%r12, %r1, %r11;
	rem.s32 	%r13, %r10, %r4;
	div.s32 	%r14, %r1, %r2;
	mad.lo.s32 	%r15, %r14, %r4, %r13;
	mul.wide.s32 	%rd7, %r15, 4;
	add.s64 	%rd8, %rd4, %rd7;
	ld.global.nc.u32 	%r16, [%rd8];
	mad.lo.s32 	%r17, %r16, %r3, %r12;
	mul.wide.s32 	%rd9, %r17, 4;
	add.s64 	%rd10, %rd5, %rd9;
	ld.global.nc.f32 	%f1, [%rd10];
	mul.wide.s32 	%rd11, %r1, 4;
	add.s64 	%rd12, %rd6, %rd11;
	st.global.f32 	[%rd12], %f1;
$L__BB0_2:
	ret;

}


// ===== COMPILED SASS (sm_100) =====

	.target	sm_100

	.elftype	@"ET_EXEC"


//--------------------- .note.nv.tkinfo           --------------------------
	.section	.note.nv.tkinfo,"",@"SHT_NOTE"
	.sectionflags	@"SHF_NOTE_NV_TKINFO"
	.tkinfo
        /*0018*/ 	.word	0x00000002
        /*0030*/ 	.string	""
        /*0030*/ 	.string	"ptxas"
        /*0030*/ 	.string	"Cuda compilation tools, release 13.0, V13.0.88"
        /*0030*/ 	.string	"Build cuda_13.0.r13.0/compiler.36424714_0"
        /*0030*/ 	.string	"-arch sm_100 -m 64 "



//--------------------- .note.nv.cuinfo           --------------------------
	.section	.note.nv.cuinfo,"",@"SHT_NOTE"
	.sectionflags	@"SHF_NOTE_NV_CUINFO"
        /*0018*/ 	.short	0x0002
        /*001a*/ 	.short	0x0064
        /*001c*/ 	.short	0x0082
	.zero		2


//--------------------- .nv.info                  --------------------------
	.section	.nv.info,"",@"SHT_CUDA_INFO"
	.align	4


	//----- nvinfo : EIATTR_REGCOUNT
	.align		4
        /*0000*/ 	.byte	0x04, 0x2f
        /*0002*/ 	.short	(.L_1 - .L_0)
	.align		4
.L_0:
        /*0004*/ 	.word	index@(embedding_lookup_kernel)
        /*0008*/ 	.word	0x00000012


	//----- nvinfo : EIATTR_FRAME_SIZE
	.align		4
.L_1:
        /*000c*/ 	.byte	0x04, 0x11
        /*000e*/ 	.short	(.L_3 - .L_2)
	.align		4
.L_2:
        /*0010*/ 	.word	index@(embedding_lookup_kernel)
        /*0014*/ 	.word	0x00000000


	//----- nvinfo : EIATTR_MIN_STACK_SIZE
	.align		4
.L_3:
        /*0018*/ 	.byte	0x04, 0x12
        /*001a*/ 	.short	(.L_5 - .L_4)
	.align		4
.L_4:
        /*001c*/ 	.word	index@(embedding_lookup_kernel)
        /*0020*/ 	.word	0x00000000
.L_5:


//--------------------- .nv.compat                --------------------------
	.section	.nv.compat,"",@"SHT_CUDA_COMPAT_INFO"
	.align	4
        /*0000*/ 	.byte	0x02, 0x09, 0x00, 0x00, 0x02, 0x02, 0x01, 0x00, 0x02, 0x05, 0x05, 0x00, 0x03, 0x07, 0x01, 0x01
        /*0010*/ 	.byte	0x02, 0x03, 0x00, 0x00, 0x02, 0x06, 0x01, 0x00, 0x04, 0x0b, 0x08, 0x00, 0x09, 0x00, 0x00, 0x00
        /*0020*/ 	.byte	0x00, 0x00, 0x00, 0x00


//--------------------- .nv.info.embedding_lookup_kernel --------------------------
	.section	.nv.info.embedding_lookup_kernel,"",@"SHT_CUDA_INFO"
	.sectionflags	@""
	.align	4


	//----- nvinfo : EIATTR_CUDA_API_VERSION
	.align		4
        /*0000*/ 	.byte	0x04, 0x37
        /*0002*/ 	.short	(.L_7 - .L_6)
.L_6:
        /*0004*/ 	.word	0x00000082


	//----- nvinfo : EIATTR_KPARAM_INFO
	.align		4
.L_7:
        /*0008*/ 	.byte	0x04, 0x17
        /*000a*/ 	.short	(.L_9 - .L_8)
.L_8:
        /*000c*/ 	.word	0x00000000
        /*0010*/ 	.short	0x0005
        /*0012*/ 	.short	0x0020
        /*0014*/ 	.byte	0x00, 0xf0, 0x11, 0x00


	//----- nvinfo : EIATTR_KPARAM_INFO
	.align		4
.L_9:
        /*0018*/ 	.byte	0x04, 0x17
        /*001a*/ 	.short	(.L_11 - .L_10)
.L_10:
        /*001c*/ 	.word	0x00000000
        /*0020*/ 	.short	0x0004
        /*0022*/ 	.short	0x001c
        /*0024*/ 	.byte	0x00, 0xf0, 0x11, 0x00


	//----- nvinfo : EIATTR_KPARAM_INFO
	.align		4
.L_11:
        /*0028*/ 	.byte	0x04, 0x17
        /*002a*/ 	.short	(.L_13 - .L_12)
.L_12:
        /*002c*/ 	.word	0x00000000
        /*0030*/ 	.short	0x0003
        /*0032*/ 	.short	0x0018
        /*0034*/ 	.byte	0x00, 0xf0, 0x11, 0x00


	//----- nvinfo : EIATTR_KPARAM_INFO
	.align		4
.L_13:
        /*0038*/ 	.byte	0x04, 0x17
        /*003a*/ 	.short	(.L_15 - .L_14)
.L_14:
        /*003c*/ 	.word	0x00000000
        /*0040*/ 	.short	0x0002
        /*0042*/ 	.short	0x0010
        /*0044*/ 	.byte	0x00, 0xf5, 0x21, 0x00


	//----- nvinfo : EIATTR_KPARAM_INFO
	.align		4
.L_15:
        /*0048*/ 	.byte	0x04, 0x17
        /*004a*/ 	.short	(.L_17 - .L_16)
.L_16:
        /*004c*/ 	.word	0x00000000
        /*0050*/ 	.short	0x0001
        /*0052*/ 	.short	0x0008
        /*0054*/ 	.byte	0x00, 0xf5, 0x21, 0x00


	//----- nvinfo : EIATTR_KPARAM_INFO
	.align		4
.L_17:
        /*0058*/ 	.byte	0x04, 0x17
        /*005a*/ 	.short	(.L_19 - .L_18)
.L_18:
        /*005c*/ 	.word	0x00000000
        /*0060*/ 	.short	0x0000
        /*0062*/ 	.short	0x0000
        /*0064*/ 	.byte	0x00, 0xf5, 0x21, 0x00


	//----- nvinfo : EIATTR_SPARSE_MMA_MASK
	.align		4
.L_19:
        /*0068*/ 	.byte	0x03, 0x50
        /*006a*/ 	.short	0x0000


	//----- nvinfo : EIATTR_MAXREG_COUNT
	.align		4
        /*006c*/ 	.byte	0x03, 0x1b
        /*006e*/ 	.short	0x00ff


	//----- nvinfo : EIATTR_MERCURY_ISA_VERSION
	.align		4
        /*0070*/ 	.byte	0x03, 0x5f
        /*0072*/ 	.short	0x0101


	//----- nvinfo : EIATTR_VRC_CTA_INIT_COUNT
	.align		4
        /*0074*/ 	.byte	0x02, 0x4a
	.zero		1
	.zero		1


	//----- nvinfo : EIATTR_EXIT_INSTR_OFFSETS
	.align		4
        /*0078*/ 	.byte	0x04, 0x1c
        /*007a*/ 	.short	(.L_21 - .L_20)


	//   ....[0]....
.L_20:
        /*007c*/ 	.word	0x000000a0


	//   ....[1]....
        /*0080*/ 	.word	0x000005e0


	//----- nvinfo : EIATTR_CBANK_PARAM_SIZE
	.align		4
.L_21:
        /*0084*/ 	.byte	0x03, 0x19
        /*0086*/ 	.short	0x0024


	//----- nvinfo : EIATTR_PARAM_CBANK
	.align		4
        /*0088*/ 	.byte	0x04, 0x0a
        /*008a*/ 	.short	(.L_23 - .L_22)
	.align		4
.L_22:
        /*008c*/ 	.word	index@(.nv.constant0.embedding_lookup_kernel)
        /*0090*/ 	.short	0x0380
        /*0092*/ 	.short	0x0024


	//----- nvinfo : EIATTR_SW_WAR
	.align		4
.L_23:
        /*0094*/ 	.byte	0x04, 0x36
        /*0096*/ 	.short	(.L_25 - .L_24)
.L_24:
        /*0098*/ 	.word	0x00000008
.L_25:


//--------------------- .nv.callgraph             --------------------------
	.section	.nv.callgraph,"",@"SHT_CUDA_CALLGRAPH"
	.align	4
	.sectionentsize	8
	.align		4
        /*0000*/ 	.word	0x00000000
	.align		4
        /*0004*/ 	.word	0xffffffff
	.align		4
        /*0008*/ 	.word	0x00000000
	.align		4
        /*000c*/ 	.word	0xfffffffe
	.align		4
        /*0010*/ 	.word	0x00000000
	.align		4
        /*0014*/ 	.word	0xfffffffd
	.align		4
        /*0018*/ 	.word	0x00000000
	.align		4
        /*001c*/ 	.word	0xfffffffc


//--------------------- .text.embedding_lookup_kernel --------------------------
	.section	.text.embedding_lookup_kernel,"ax",@progbits
	.align	128
        .global         embedding_lookup_kernel
        .type           embedding_lookup_kernel,@function
        .size           embedding_lookup_kernel,(.L_x_1 - embedding_lookup_kernel)
        .other          embedding_lookup_kernel,@"STO_CUDA_ENTRY STV_DEFAULT"
embedding_lookup_kernel:
.text.embedding_lookup_kernel:
[----:B------:R-:W-:Y:S01]  /*0000*/  LDC R1, c[0x0][0x37c] ;  /* 0x0000df00ff017b82 */ /* 0x000fe20000000800 */
[----:B------:R-:W0:Y:S07]  /*0010*/  S2R R4, SR_TID.X ;  /* 0x0000000000047919 */ /* 0x000e2e0000002100 */
[----:B------:R-:W1:Y:S01]  /*0020*/  LDC.64 R2, c[0x0][0x398] ;  /* 0x0000e600ff027b82 */ /* 0x000e620000000a00 */
[----:B------:R-:W2:Y:S07]  /*0030*/  LDCU UR5, c[0x0][0x3a0] ;  /* 0x00007400ff0577ac */ /* 0x000eae0008000800 */
[----:B------:R-:W0:Y:S08]  /*0040*/  S2UR UR4, SR_CTAID.X ;  /* 0x00000000000479c3 */ /* 0x000e300000002500 */
[----:B------:R-:W0:Y:S01]  /*0050*/  LDC R5, c[0x0][0x360] ;  /* 0x0000d800ff057b82 */ /* 0x000e220000000800 */
[----:B-1----:R-:W-:-:S02]  /*0060*/  IMAD R0, R3, R2, RZ ;  /* 0x0000000203007224 */ /* 0x002fc400078e02ff */
[----:B0-----:R-:W-:Y:S02]  /*0070*/  IMAD R5, R5, UR4, R4 ;  /* 0x0000000405057c24 */ /* 0x001fe4000f8e0204 */
[----:B--2---:R-:W-:-:S05]  /*0080*/  IMAD R4, R0, UR5, RZ ;  /* 0x0000000500047c24 */ /* 0x004fca000f8e02ff */
[----:B------:R-:W-:-:S13]  /*0090*/  ISETP.GE.AND P0, PT, R5, R4, PT ;  /* 0x000000040500720c */ /* 0x000fda0003f06270 */
[----:B------:R-:W-:Y:S05]  /*00a0*/  @P0 EXIT ;  /* 0x000000000000094d */ /* 0x000fea0003800000 */
[----:B------:R-:W-:Y:S01]  /*00b0*/  IABS R6, R2 ;  /* 0x0000000200067213 */ /* 0x000fe20000000000 */
[----:B------:R-:W0:Y:S01]  /*00c0*/  LDCU.64 UR4, c[0x0][0x358] ;  /* 0x00006b00ff0477ac */ /* 0x000e220008000a00 */
[----:B------:R-:W-:Y:S02]  /*00d0*/  IABS R13, R5 ;  /* 0x00000005000d7213 */ /* 0x000fe40000000000 */
[----:B------:R-:W1:Y:S01]  /*00e0*/  I2F.RP R7, R6 ;  /* 0x0000000600077306 */ /* 0x000e620000209400 */
[----:B------:R-:W-:Y:S02]  /*00f0*/  IABS R4, R3 ;  /* 0x0000000300047213 */ /* 0x000fe40000000000 */
[----:B------:R-:W-:-:S05]  /*0100*/  ISETP.NE.AND P4, PT, R0, RZ, PT ;  /* 0x000000ff0000720c */ /* 0x000fca0003f85270 */
[----:B------:R-:W2:Y:S08]  /*0110*/  I2F.RP R12, R4 ;  /* 0x00000004000c7306 */ /* 0x000eb00000209400 */
[----:B-1----:R-:W1:Y:S08]  /*0120*/  MUFU.RCP R7, R7 ;  /* 0x0000000700077308 */ /* 0x002e700000001000 */
[----:B--2---:R-:W2:Y:S01]  /*0130*/  MUFU.RCP R12, R12 ;  /* 0x0000000c000c7308 */ /* 0x004ea20000001000 */
[----:B-1----:R-:W-:-:S07]  /*0140*/  VIADD R8, R7, 0xffffffe ;  /* 0x0ffffffe07087836 */ /* 0x002fce0000000000 */
[----:B------:R1:W3:Y:S01]  /*0150*/  F2I.FTZ.U32.TRUNC.NTZ R9, R8 ;  /* 0x0000000800097305 */ /* 0x0002e2000021f000 */
[----:B--2---:R-:W-:Y:S02]  /*0160*/  VIADD R7, R12, 0xffffffe ;  /* 0x0ffffffe0c077836 */ /* 0x004fe40000000000 */
[----:B-1----:R-:W-:-:S05]  /*0170*/  HFMA2 R8, -RZ, RZ, 0, 0 ;  /* 0x00000000ff087431 */ /* 0x002fca00000001ff */
[----:B------:R-:W-:Y:S01]  /*0180*/  F2I.FTZ.U32.TRUNC.NTZ R7, R7 ;  /* 0x0000000700077305 */ /* 0x000fe2000021f000 */
[----:B---3--:R-:W-:-:S04]  /*0190*/  IMAD.MOV R11, RZ, RZ, -R9 ;  /* 0x000000ffff0b7224 */ /* 0x008fc800078e0a09 */
[----:B------:R-:W-:-:S04]  /*01a0*/  IMAD R11, R11, R6, RZ ;  /* 0x000000060b0b7224 */ /* 0x000fc800078e02ff */
[----:B------:R-:W-:Y:S01]  /*01b0*/  IMAD.HI.U32 R10, R9, R11, R8 ;  /* 0x0000000b090a7227 */ /* 0x000fe200078e0008 */
[----:B------:R-:W-:-:S03]  /*01c0*/  IABS R8, R0 ;  /* 0x0000000000087213 */ /* 0x000fc60000000000 */
[----:B------:R-:W-:Y:S01]  /*01d0*/  IMAD.MOV.U32 R9, RZ, RZ, R13 ;  /* 0x000000ffff097224 */ /* 0x000fe200078e000d */
[----:B------:R-:W1:Y:S03]  /*01e0*/  I2F.RP R14, R8 ;  /* 0x00000008000e7306 */ /* 0x000e660000209400 */
[----:B------:R-:W-:-:S05]  /*01f0*/  IMAD.HI.U32 R10, R10, R9, RZ ;  /* 0x000000090a0a7227 */ /* 0x000fca00078e00ff */
[----:B------:R-:W-:-:S05]  /*0200*/  IADD3 R11, PT, PT, -R10, RZ, RZ ;  /* 0x000000ff0a0b7210 */ /* 0x000fca0007ffe1ff */
[C---:B------:R-:W-:Y:S01]  /*0210*/  IMAD R11, R6.reuse, R11, R9 ;  /* 0x0000000b060b7224 */ /* 0x040fe200078e0209 */
[----:B-1----:R-:W1:Y:S04]  /*0220*/  MUFU.RCP R14, R14 ;  /* 0x0000000e000e7308 */ /* 0x002e680000001000 */
[----:B------:R-:W-:-:S13]  /*0230*/  ISETP.GT.U32.AND P1, PT, R6, R11, PT ;  /* 0x0000000b0600720c */ /* 0x000fda0003f24070 */
[-C--:B------:R-:W-:Y:S01]  /*0240*/  @!P1 IADD3 R11, PT, PT, R11, -R6.reuse, RZ ;  /* 0x800000060b0b9210 */ /* 0x080fe20007ffe0ff */
[----:B-1----:R-:W-:Y:S01]  /*0250*/  VIADD R13, R14, 0xffffffe ;  /* 0x0ffffffe0e0d7836 */ /* 0x002fe20000000000 */
[----:B------:R-:W-:Y:S02]  /*0260*/  @!P1 IADD3 R10, PT, PT, R10, 0x1, RZ ;  /* 0x000000010a0a9810 */ /* 0x000fe40007ffe0ff */
[----:B------:R-:W-:Y:S02]  /*0270*/  ISETP.GE.U32.AND P0, PT, R11, R6, PT ;  /* 0x000000060b00720c */ /* 0x000fe40003f06070 */
[----:B------:R-:W-:Y:S01]  /*0280*/  LOP3.LUT R6, R5, R2, RZ, 0x3c, !PT ;  /* 0x0000000205067212 */ /* 0x000fe200078e3cff */
[----:B------:R-:W1:Y:S01]  /*0290*/  F2I.FTZ.U32.TRUNC.NTZ R13, R13 ;  /* 0x0000000d000d7305 */ /* 0x000e62000021f000 */
[----:B------:R-:W-:Y:S02]  /*02a0*/  ISETP.NE.AND P1, PT, R2, RZ, PT ;  /* 0x000000ff0200720c */ /* 0x000fe40003f25270 */
[----:B------:R-:W-:Y:S01]  /*02b0*/  ISETP.GE.AND P2, PT, R6, RZ, PT ;  /* 0x000000ff0600720c */ /* 0x000fe20003f46270 */
[----:B------:R-:W-:Y:S01]  /*02c0*/  IMAD.MOV.U32 R6, RZ, RZ, RZ ;  /* 0x000000ffff067224 */ /* 0x000fe200078e00ff */
[----:B------:R-:W-:-:S02]  /*02d0*/  IADD3 R11, PT, PT, RZ, -R7, RZ ;  /* 0x80000007ff0b7210 */ /* 0x000fc40007ffe0ff */
[----:B------:R-:W-:-:S03]  /*02e0*/  IABS R14, R0 ;  /* 0x00000000000e7213 */ /* 0x000fc60000000000 */
[----:B------:R-:W-:Y:S02]  /*02f0*/  @P0 VIADD R10, R10, 0x1 ;  /* 0x000000010a0a0836 */ /* 0x000fe40000000000 */
[----:B------:R-:W-:Y:S01]  /*0300*/  IMAD R11, R11, R4, RZ ;  /* 0x000000040b0b7224 */ /* 0x000fe200078e02ff */
[----:B-1----:R-:W-:-:S03]  /*0310*/  IADD3 R15, PT, PT, RZ, -R13, RZ ;  /* 0x8000000dff0f7210 */ /* 0x002fc60007ffe0ff */
[----:B------:R-:W-:Y:S01]  /*0320*/  @!P2 IMAD.MOV R10, RZ, RZ, -R10 ;  /* 0x000000ffff0aa224 */ /* 0x000fe200078e0a0a */
[----:B------:R-:W-:Y:S01]  /*0330*/  @!P1 LOP3.LUT R10, RZ, R2, RZ, 0x33, !PT ;  /* 0x00000002ff0a9212 */ /* 0x000fe200078e33ff */
[----:B------:R-:W-:-:S03]  /*0340*/  IMAD.HI.U32 R6, R7, R11, R6 ;  /* 0x0000000b07067227 */ /* 0x000fc600078e0006 */
[----:B------:R-:W-:Y:S01]  /*0350*/  IABS R12, R10 ;  /* 0x0000000a000c7213 */ /* 0x000fe20000000000 */
[----:B------:R-:W-:Y:S01]  /*0360*/  IMAD R7, R15, R8, RZ ;  /* 0x000000080f077224 */ /* 0x000fe200078e02ff */
[----:B------:R-:W-:Y:S02]  /*0370*/  ISETP.GE.AND P5, PT, R10, RZ, PT ;  /* 0x000000ff0a00720c */ /* 0x000fe40003fa6270 */
[----:B------:R-:W-:Y:S01]  /*0380*/  MOV R11, R12 ;  /* 0x0000000c000b7202 */ /* 0x000fe20000000f00 */
[----:B------:R-:W-:-:S04]  /*0390*/  IMAD.MOV.U32 R12, RZ, RZ, RZ ;  /* 0x000000ffff0c7224 */ /* 0x000fc800078e00ff */
[----:B------:R-:W-:Y:S01]  /*03a0*/  IMAD.HI.U32 R12, R13, R7, R12 ;  /* 0x000000070d0c7227 */ /* 0x000fe200078e000c */
[----:B------:R-:W-:-:S03]  /*03b0*/  IADD3 R7, PT, PT, RZ, -R14, RZ ;  /* 0x8000000eff077210 */ /* 0x000fc60007ffe0ff */
[----:B------:R-:W-:-:S04]  /*03c0*/  IMAD.HI.U32 R6, R6, R11, RZ ;  /* 0x0000000b06067227 */ /* 0x000fc800078e00ff */
[----:B------:R-:W-:-:S04]  /*03d0*/  IMAD.HI.U32 R12, R12, R9, RZ ;  /* 0x000000090c0c7227 */ /* 0x000fc800078e00ff */
[----:B------:R-:W-:Y:S02]  /*03e0*/  IMAD.MOV R6, RZ, RZ, -R6 ;  /* 0x000000ffff067224 */ /* 0x000fe400078e0a06 */
[----:B------:R-:W-:Y:S02]  /*03f0*/  IMAD R7, R12, R7, R9 ;  /* 0x000000070c077224 */ /* 0x000fe400078e0209 */
[----:B------:R-:W-:Y:S01]  /*0400*/  IMAD R9, R4, R6, R11 ;  /* 0x0000000604097224 */ /* 0x000fe200078e020b */
[----:B------:R-:W-:Y:S02]  /*0410*/  LOP3.LUT R6, R5, R0, RZ, 0x3c, !PT ;  /* 0x0000000005067212 */ /* 0x000fe400078e3cff */
[----:B------:R-:W-:Y:S02]  /*0420*/  ISETP.GT.U32.AND P3, PT, R8, R7, PT ;  /* 0x000000070800720c */ /* 0x000fe40003f64070 */
[----:B------:R-:W-:Y:S02]  /*0430*/  ISETP.GT.U32.AND P0, PT, R4, R9, PT ;  /* 0x000000090400720c */ /* 0x000fe40003f04070 */
[----:B------:R-:W-:-:S09]  /*0440*/  ISETP.GE.AND P2, PT, R6, RZ, PT ;  /* 0x000000ff0600720c */ /* 0x000fd20003f46270 */
[-C--:B------:R-:W-:Y:S02]  /*0450*/  @!P3 IADD3 R7, PT, PT, R7, -R8.reuse, RZ ;  /* 0x800000080707b210 */ /* 0x080fe40007ffe0ff */
[----:B------:R-:W-:Y:S01]  /*0460*/  @!P0 IMAD.IADD R9, R9, 0x1, -R4 ;  /* 0x0000000109098824 */ /* 0x000fe200078e0a04 */
[----:B------:R-:W-:Y:S02]  /*0470*/  @!P3 IADD3 R12, PT, PT, R12, 0x1, RZ ;  /* 0x000000010c0cb810 */ /* 0x000fe40007ffe0ff */
[----:B------:R-:W-:Y:S02]  /*0480*/  ISETP.GE.U32.AND P0, PT, R7, R8, PT ;  /* 0x000000080700720c */ /* 0x000fe40003f06070 */
[----:B------:R-:W-:Y:S01]  /*0490*/  ISETP.GT.U32.AND P1, PT, R4, R9, PT ;  /* 0x000000090400720c */ /* 0x000fe20003f24070 */
[----:B------:R-:W1:Y:S01]  /*04a0*/  LDC.64 R6, c[0x0][0x388] ;  /* 0x0000e200ff067b82 */ /* 0x000e620000000a00 */
[----:B------:R-:W-:-:S09]  /*04b0*/  ISETP.NE.AND P3, PT, R3, RZ, PT ;  /* 0x000000ff0300720c */ /* 0x000fd20003f65270 */
[----:B------:R-:W-:Y:S02]  /*04c0*/  @P0 VIADD R12, R12, 0x1 ;  /* 0x000000010c0c0836 */ /* 0x000fe40000000000 */
[----:B------:R-:W-:Y:S02]  /*04d0*/  @!P1 IADD3 R9, PT, PT, R9, -R4, RZ ;  /* 0x8000000409099210 */ /* 0x000fe40007ffe0ff */
[----:B------:R-:W-:Y:S01]  /*04e0*/  @!P2 IMAD.MOV R12, RZ, RZ, -R12 ;  /* 0x000000ffff0ca224 */ /* 0x000fe200078e0a0c */
[----:B------:R-:W-:Y:S02]  /*04f0*/  @!P4 LOP3.LUT R12, RZ, R0, RZ, 0x33, !PT ;  /* 0x00000000ff0cc212 */ /* 0x000fe400078e33ff */
[----:B------:R-:W-:Y:S02]  /*0500*/  @!P5 IADD3 R9, PT, PT, -R9, RZ, RZ ;  /* 0x000000ff0909d210 */ /* 0x000fe40007ffe1ff */
[----:B------:R-:W-:-:S05]  /*0510*/  @!P3 LOP3.LUT R9, RZ, R3, RZ, 0x33, !PT ;  /* 0x00000003ff09b212 */ /* 0x000fca00078e33ff */
[----:B------:R-:W-:Y:S02]  /*0520*/  IMAD R3, R12, R3, R9 ;  /* 0x000000030c037224 */ /* 0x000fe400078e0209 */
[----:B------:R-:W2:Y:S02]  /*0530*/  LDC.64 R8, c[0x0][0x380] ;  /* 0x0000e000ff087b82 */ /* 0x000ea40000000a00 */
[----:B-1----:R-:W-:-:S06]  /*0540*/  IMAD.WIDE R6, R3, 0x4, R6 ;  /* 0x0000000403067825 */ /* 0x002fcc00078e0206 */
[----:B0-----:R-:W3:Y:S01]  /*0550*/  LDG.E.CONSTANT R7, desc[UR4][R6.64] ;  /* 0x0000000406077981 */ /* 0x001ee2000c1e9900 */
[----:B------:R-:W-:-:S04]  /*0560*/  IMAD.MOV R10, RZ, RZ, -R10 ;  /* 0x000000ffff0a7224 */ /* 0x000fc800078e0a0a */
[----:B------:R-:W-:-:S04]  /*0570*/  IMAD R3, R2, R10, R5 ;  /* 0x0000000a02037224 */ /* 0x000fc800078e0205 */
[----:B---3--:R-:W-:-:S04]  /*0580*/  IMAD R3, R7, R2, R3 ;  /* 0x0000000207037224 */ /* 0x008fc800078e0203 */
[----:B--2---:R-:W-:Y:S02]  /*0590*/  IMAD.WIDE R2, R3, 0x4, R8 ;  /* 0x0000000403027825 */ /* 0x004fe400078e0208 */
[----:B------:R-:W0:Y:S04]  /*05a0*/  LDC.64 R8, c[0x0][0x390] ;  /* 0x0000e400ff087b82 */ /* 0x000e280000000a00 */
[----:B------:R-:W2:Y:S01]  /*05b0*/  LDG.E.CONSTANT R3, desc[UR4][R2.64] ;  /* 0x0000000402037981 */ /* 0x000ea2000c1e9900 */
[----:B0-----:R-:W-:-:S05]  /*05c0*/  IMAD.WIDE R4, R5, 0x4, R8 ;  /* 0x0000000405047825 */ /* 0x001fca00078e0208 */
[----:B--2---:R-:W-:Y:S01]  /*05d0*/  STG.E desc[UR4][R4.64], R3 ;  /* 0x0000000304007986 */ /* 0x004fe2000c101904 */
[----:B------:R-:W-:Y:S05]  /*05e0*/  EXIT ;  /* 0x000000000000794d */ /* 0x000fea0003800000 */
.L_x_0:
[----:B------:R-:W-:-:S00]  /*05f0*/  BRA `(.L_x_0) ;  /* 0xfffffffc00fc7947 */ /* 0x000fc0000383ffff */
[----:B------:R-:W-:-:S00]  /*0600*/  NOP ;  /* 0x0000000000007918 */ /* 0x000fc00000000000 */
[----:B------:R-:W-:-:S00]  /*0610*/  NOP ;  /* 0x0000000000007918 */ /* 0x000fc00000000000 */
[----:B------:R-:W-:-:S00]  /*0620*/  NOP ;  /* 0x0000000000007918 */ /* 0x000fc00000000000 */
[----:B------:R-:W-:-:S00]  /*0630*/  NOP ;  /* 0x0000000000007918 */ /* 0x000fc00000000000 */
[----:B------:R-:W-:-:S00]  /*0640*/  NOP ;  /* 0x0000000000007918 */ /* 0x000fc00000000000 */
[----:B------:R-:W-:-:S00]  /*0650*/  NOP ;  /* 0x0000000000007918 */ /* 0x000fc00000000000 */
[----:B------:R-:W-:-:S00]  /*0660*/  NOP ;  /* 0x0000000000007918 */ /* 0x000fc00000000000 */
[----:B------:R-:W-:-:S00]  /*0670*/  NOP ;  /* 0x0000000000007918 */ /* 0x000fc00000000000 */
.L_x_1:


//--------------------- .nv.shared.reserved.0     --------------------------
	.section	.nv.shared.reserved.0,"aw",@nobits
	.weak		__nv_reservedSMEM_offset_0_alias
	.size		__nv_reservedSMEM_offset_0_alias, 0, 64
	.other		__nv_reservedSMEM_offset_0_alias,@"STO_CUDA_RESERVED_SHARED STV_DEFAULT"
__nv_reservedSMEM_offset_0_alias:
	.zero		0
	.zero		64


//--------------------- .nv.constant0.embedding_lookup_kernel --------------------------
	.section	.nv.constant0.embedding_lookup_kernel,"a",@progbits
	.sectionflags	@""
	.align	4
.nv.constant0.embedding_lookup_kernel:
	.zero		932


//--------------------- SYMBOLS --------------------------

	.type		.nv.reservedSmem.offset0,@object
	.size		.nv.reservedSmem.offset0,0x4
